//
// Generated by NVIDIA NVVM Compiler
//
// Compiler Build ID: CL-36424714
// Cuda compilation tools, release 13.0, V13.0.88
// Based on NVVM 20.0.0
//

.version 9.0
.target sm_100
.address_size 64

	// .globl	_Z16cuda_brute_forceP7point_tiS0_S0_Pf

.visible .entry _Z16cuda_brute_forceP7point_tiS0_S0_Pf(
	.param .u64 .ptr .align 1 _Z16cuda_brute_forceP7point_tiS0_S0_Pf_param_0,
	.param .u32 _Z16cuda_brute_forceP7point_tiS0_S0_Pf_param_1,
	.param .u64 .ptr .align 1 _Z16cuda_brute_forceP7point_tiS0_S0_Pf_param_2,
	.param .u64 .ptr .align 1 _Z16cuda_brute_forceP7point_tiS0_S0_Pf_param_3,
	.param .u64 .ptr .align 1 _Z16cuda_brute_forceP7point_tiS0_S0_Pf_param_4
)
{
	.reg .pred 	%p<6>;
	.reg .b32 	%r<19>;
	.reg .b32 	%f<12>;
	.reg .b64 	%rd<14>;

	ld.param.u64 	%rd10, [_Z16cuda_brute_forceP7point_tiS0_S0_Pf_param_0];
	ld.param.u32 	%r11, [_Z16cuda_brute_forceP7point_tiS0_S0_Pf_param_1];
	ld.param.u64 	%rd8, [_Z16cuda_brute_forceP7point_tiS0_S0_Pf_param_2];
	ld.param.u64 	%rd9, [_Z16cuda_brute_forceP7point_tiS0_S0_Pf_param_3];
	ld.param.u64 	%rd11, [_Z16cuda_brute_forceP7point_tiS0_S0_Pf_param_4];
	cvta.to.global.u64 	%rd1, %rd11;
	cvta.to.global.u64 	%rd2, %rd10;
	mov.u32 	%r12, %ctaid.x;
	mov.u32 	%r1, %ntid.x;
	mov.u32 	%r13, %tid.x;
	mad.lo.s32 	%r16, %r12, %r1, %r13;
	setp.ge.s32 	%p1, %r16, %r11;
	@%p1 bra 	$L__BB0_8;
	cvta.to.global.u64 	%rd3, %rd9;
	cvta.to.global.u64 	%rd4, %rd8;
	mov.u32 	%r14, %nctaid.x;
	mul.lo.s32 	%r3, %r1, %r14;
	add.s64 	%rd5, %rd2, 4;
$L__BB0_2:
	add.s32 	%r18, %r16, 1;
	setp.ge.s32 	%p2, %r18, %r11;
	@%p2 bra 	$L__BB0_7;
	mul.wide.s32 	%rd12, %r16, 8;
	add.s64 	%rd6, %rd2, %rd12;
	mov.u32 	%r17, %r16;
$L__BB0_4:
	mul.wide.s32 	%rd13, %r18, 8;
	add.s64 	%rd7, %rd5, %rd13;
	ld.global.f32 	%f1, [%rd6];
	ld.global.f32 	%f4, [%rd7+-4];
	sub.f32 	%f5, %f1, %f4;
	ld.global.f32 	%f2, [%rd6+4];
	ld.global.f32 	%f6, [%rd7];
	sub.f32 	%f7, %f2, %f6;
	mul.f32 	%f8, %f7, %f7;
	fma.rn.f32 	%f3, %f5, %f5, %f8;
	ld.global.f32 	%f9, [%rd1];
	setp.ge.f32 	%p3, %f3, %f9;
	@%p3 bra 	$L__BB0_6;
	st.global.f32 	[%rd4], %f1;
	st.global.f32 	[%rd4+4], %f2;
	ld.global.f32 	%f10, [%rd7+-4];
	ld.global.f32 	%f11, [%rd7];
	st.global.f32 	[%rd3], %f10;
	st.global.f32 	[%rd3+4], %f11;
	st.global.f32 	[%rd1], %f3;
$L__BB0_6:
	bar.sync 	0;
	add.s32 	%r18, %r18, 1;
	add.s32 	%r9, %r17, 1;
	add.s32 	%r15, %r17, 2;
	setp.lt.s32 	%p4, %r15, %r11;
	mov.u32 	%r17, %r9;
	@%p4 bra 	$L__BB0_4;
$L__BB0_7:
	add.s32 	%r16, %r16, %r3;
	setp.lt.s32 	%p5, %r16, %r11;
	@%p5 bra 	$L__BB0_2;
$L__BB0_8:
	ret;

}


// ===== COMPILED SASS (sm_100) =====

	.target	sm_100

	.elftype	@"ET_EXEC"


//--------------------- .note.nv.tkinfo           --------------------------
	.section	.note.nv.tkinfo,"",@"SHT_NOTE"
	.sectionflags	@"SHF_NOTE_NV_TKINFO"
	.tkinfo
        /*0018*/ 	.word	0x00000002
        /*0030*/ 	.string	""
        /*0030*/ 	.string	"ptxas"
        /*0030*/ 	.string	"Cuda compilation tools, release 13.0, V13.0.88"
        /*0030*/ 	.string	"Build cuda_13.0.r13.0/compiler.36424714_0"
        /*0030*/ 	.string	"-arch sm_100 -m 64 "



//--------------------- .note.nv.cuinfo           --------------------------
	.section	.note.nv.cuinfo,"",@"SHT_NOTE"
	.sectionflags	@"SHF_NOTE_NV_CUINFO"
        /*0018*/ 	.short	0x0002
        /*001a*/ 	.short	0x0064
        /*001c*/ 	.short	0x0082
	.zero		2


//--------------------- .nv.info                  --------------------------
	.section	.nv.info,"",@"SHT_CUDA_INFO"
	.align	4


	//----- nvinfo : EIATTR_REGCOUNT
	.align		4
        /*0000*/ 	.byte	0x04, 0x2f
        /*0002*/ 	.short	(.L_1 - .L_0)
	.align		4
.L_0:
        /*0004*/ 	.word	index@(_Z16cuda_brute_forceP7point_tiS0_S0_Pf)
        /*0008*/ 	.word	0x00000018


	//----- nvinfo : EIATTR_FRAME_SIZE
	.align		4
.L_1:
        /*000c*/ 	.byte	0x04, 0x11
        /*000e*/ 	.short	(.L_3 - .L_2)
	.align		4
.L_2:
        /*0010*/ 	.word	index@(_Z16cuda_brute_forceP7point_tiS0_S0_Pf)
        /*0014*/ 	.word	0x00000000


	//----- nvinfo : EIATTR_MIN_STACK_SIZE
	.align		4
.L_3:
        /*0018*/ 	.byte	0x04, 0x12
        /*001a*/ 	.short	(.L_5 - .L_4)
	.align		4
.L_4:
        /*001c*/ 	.word	index@(_Z16cuda_brute_forceP7point_tiS0_S0_Pf)
        /*0020*/ 	.word	0x00000000
.L_5:


//--------------------- .nv.compat                --------------------------
	.section	.nv.compat,"",@"SHT_CUDA_COMPAT_INFO"
	.align	4
        /*0000*/ 	.byte	0x02, 0x09, 0x00, 0x00, 0x02, 0x02, 0x01, 0x00, 0x02, 0x05, 0x05, 0x00, 0x03, 0x07, 0x01, 0x01
        /*0010*/ 	.byte	0x02, 0x03, 0x00, 0x00, 0x02, 0x06, 0x01, 0x00, 0x04, 0x0b, 0x08, 0x00, 0x09, 0x00, 0x00, 0x00
        /*0020*/ 	.byte	0x00, 0x00, 0x00, 0x00


//--------------------- .nv.info._Z16cuda_brute_forceP7point_tiS0_S0_Pf --------------------------
	.section	.nv.info._Z16cuda_brute_forceP7point_tiS0_S0_Pf,"",@"SHT_CUDA_INFO"
	.sectionflags	@""
	.align	4


	//----- nvinfo : EIATTR_CUDA_API_VERSION
	.align		4
        /*0000*/ 	.byte	0x04, 0x37
        /*0002*/ 	.short	(.L_7 - .L_6)
.L_6:
        /*0004*/ 	.word	0x00000082


	//----- nvinfo : EIATTR_KPARAM_INFO
	.align		4
.L_7:
        /*0008*/ 	.byte	0x04, 0x17
        /*000a*/ 	.short	(.L_9 - .L_8)
.L_8:
        /*000c*/ 	.word	0x00000000
        /*0010*/ 	.short	0x0004
        /*0012*/ 	.short	0x0020
        /*0014*/ 	.byte	0x00, 0xf5, 0x21, 0x00


	//----- nvinfo : EIATTR_KPARAM_INFO
	.align		4
.L_9:
        /*0018*/ 	.byte	0x04, 0x17
        /*001a*/ 	.short	(.L_11 - .L_10)
.L_10:
        /*001c*/ 	.word	0x00000000
        /*0020*/ 	.short	0x0003
        /*0022*/ 	.short	0x0018
        /*0024*/ 	.byte	0x00, 0xf5, 0x21, 0x00


	//----- nvinfo : EIATTR_KPARAM_INFO
	.align		4
.L_11:
        /*0028*/ 	.byte	0x04, 0x17
        /*002a*/ 	.short	(.L_13 - .L_12)
.L_12:
        /*002c*/ 	.word	0x00000000
        /*0030*/ 	.short	0x0002
        /*0032*/ 	.short	0x0010
        /*0034*/ 	.byte	0x00, 0xf5, 0x21, 0x00


	//----- nvinfo : EIATTR_KPARAM_INFO
	.align		4
.L_13:
        /*0038*/ 	.byte	0x04, 0x17
        /*003a*/ 	.short	(.L_15 - .L_14)
.L_14:
        /*003c*/ 	.word	0x00000000
        /*0040*/ 	.short	0x0001
        /*0042*/ 	.short	0x0008
        /*0044*/ 	.byte	0x00, 0xf0, 0x11, 0x00


	//----- nvinfo : EIATTR_KPARAM_INFO
	.align		4
.L_15:
        /*0048*/ 	.byte	0x04, 0x17
        /*004a*/ 	.short	(.L_17 - .L_16)
.L_16:
        /*004c*/ 	.word	0x00000000
        /*0050*/ 	.short	0x0000
        /*0052*/ 	.short	0x0000
        /*0054*/ 	.byte	0x00, 0xf5, 0x21, 0x00


	//----- nvinfo : EIATTR_SPARSE_MMA_MASK
	.align		4
.L_17:
        /*0058*/ 	.byte	0x03, 0x50
        /*005a*/ 	.short	0x0000


	//----- nvinfo : EIATTR_MAXREG_COUNT
	.align		4
        /*005c*/ 	.byte	0x03, 0x1b
        /*005e*/ 	.short	0x00ff


	//----- nvinfo : EIATTR_NUM_BARRIERS
	.align		4
        /*0060*/ 	.byte	0x02, 0x4c
        /*0062*/ 	.byte	0x01
	.zero		1


	//----- nvinfo : EIATTR_MERCURY_ISA_VERSION
	.align		4
        /*0064*/ 	.byte	0x03, 0x5f
        /*0066*/ 	.short	0x0101


	//----- nvinfo : EIATTR_VRC_CTA_INIT_COUNT
	.align		4
        /*0068*/ 	.byte	0x02, 0x4a
	.zero		1
	.zero		1


	//----- nvinfo : EIATTR_EXIT_INSTR_OFFSETS
	.align		4
        /*006c*/ 	.byte	0x04, 0x1c
        /*006e*/ 	.short	(.L_19 - .L_18)


	//   ....[0]....
.L_18:
        /*0070*/ 	.word	0x00000070


	//   ....[1]....
        /*0074*/ 	.word	0x00000390


	//----- nvinfo : EIATTR_CRS_STACK_SIZE
	.align		4
.L_19:
        /*0078*/ 	.byte	0x04, 0x1e
        /*007a*/ 	.short	(.L_21 - .L_20)
.L_20:
        /*007c*/ 	.word	0x00000000


	//----- nvinfo : EIATTR_CBANK_PARAM_SIZE
	.align		4
.L_21:
        /*0080*/ 	.byte	0x03, 0x19
        /*0082*/ 	.short	0x0028


	//----- nvinfo : EIATTR_PARAM_CBANK
	.align		4
        /*0084*/ 	.byte	0x04, 0x0a
        /*0086*/ 	.short	(.L_23 - .L_22)
	.align		4
.L_22:
        /*0088*/ 	.word	index@(.nv.constant0._Z16cuda_brute_forceP7point_tiS0_S0_Pf)
        /*008c*/ 	.short	0x0380
        /*008e*/ 	.short	0x0028


	//----- nvinfo : EIATTR_SW_WAR
	.align		4
.L_23:
        /*0090*/ 	.byte	0x04, 0x36
        /*0092*/ 	.short	(.L_25 - .L_24)
.L_24:
        /*0094*/ 	.word	0x00000008
.L_25:


//--------------------- .nv.callgraph             --------------------------
	.section	.nv.callgraph,"",@"SHT_CUDA_CALLGRAPH"
	.align	4
	.sectionentsize	8
	.align		4
        /*0000*/ 	.word	0x00000000
	.align		4
        /*0004*/ 	.word	0xffffffff
	.align		4
        /*0008*/ 	.word	0x00000000
	.align		4
        /*000c*/ 	.word	0xfffffffe
	.align		4
        /*0010*/ 	.word	0x00000000
	.align		4
        /*0014*/ 	.word	0xfffffffd
	.align		4
        /*0018*/ 	.word	0x00000000
	.align		4
        /*001c*/ 	.word	0xfffffffc


//--------------------- .text._Z16cuda_brute_forceP7point_tiS0_S0_Pf --------------------------
	.section	.text._Z16cuda_brute_forceP7point_tiS0_S0_Pf,"ax",@progbits
	.align	128
        .global         _Z16cuda_brute_forceP7point_tiS0_S0_Pf
        .type           _Z16cuda_brute_forceP7point_tiS0_S0_Pf,@function
        .size           _Z16cuda_brute_forceP7point_tiS0_S0_Pf,(.L_x_4 - _Z16cuda_brute_forceP7point_tiS0_S0_Pf)
        .other          _Z16cuda_brute_forceP7point_tiS0_S0_Pf,@"STO_CUDA_ENTRY STV_DEFAULT"
_Z16cuda_brute_forceP7point_tiS0_S0_Pf:
.text._Z16cuda_brute_forceP7point_tiS0_S0_Pf:
[----:B------:R-:W-:Y:S01]  /*0000*/  LDC R1, c[0x0][0x37c] ;  /* 0x0000df00ff017b82 */ /* 0x000fe20000000800 */
[----:B------:R-:W0:Y:S07]  /*0010*/  S2R R0, SR_TID.X ;  /* 0x0000000000007919 */ /* 0x000e2e0000002100 */
[----:B------:R-:W0:Y:S01]  /*0020*/  S2UR UR4, SR_CTAID.X ;  /* 0x00000000000479c3 */ /* 0x000e220000002500 */
[----:B------:R-:W1:Y:S07]  /*0030*/  LDCU UR5, c[0x0][0x388] ;  /* 0x00007100ff0577ac */ /* 0x000e6e0008000800 */
[----:B------:R-:W0:Y:S02]  /*0040*/  LDC R9, c[0x0][0x360] ;  /* 0x0000d800ff097b82 */ /* 0x000e240000000800 */
[----:B0-----:R-:W-:-:S05]  /*0050*/  IMAD R0, R9, UR4, R0 ;  /* 0x0000000409007c24 */ /* 0x001fca000f8e0200 */
[----:B-1----:R-:W-:-:S13]  /*0060*/  ISETP.GE.AND P0, PT, R0, UR5, PT ;  /* 0x0000000500007c0c */ /* 0x002fda000bf06270 */
[----:B------:R-:W-:Y:S05]  /*0070*/  @P0 EXIT ;  /* 0x000000000000094d */ /* 0x000fea0003800000 */
[----:B------:R-:W0:Y:S01]  /*0080*/  LDCU.64 UR4, c[0x0][0x380] ;  /* 0x00007000ff0477ac */ /* 0x000e220008000a00 */
[----:B------:R-:W1:Y:S01]  /*0090*/  LDCU UR6, c[0x0][0x370] ;  /* 0x00006e00ff0677ac */ /* 0x000e620008000800 */
[----:B------:R-:W2:Y:S01]  /*00a0*/  LDCU.64 UR8, c[0x0][0x358] ;  /* 0x00006b00ff0877ac */ /* 0x000ea20008000a00 */
[----:B------:R-:W3:Y:S01]  /*00b0*/  LDCU UR7, c[0x0][0x388] ;  /* 0x00007100ff0777ac */ /* 0x000ee20008000800 */
[----:B0-----:R-:W-:Y:S01]  /*00c0*/  UIADD3 UR4, UP0, UPT, UR4, 0x4, URZ ;  /* 0x0000000404047890 */ /* 0x001fe2000ff1e0ff */
[----:B-1----:R-:W-:-:S03]  /*00d0*/  IMAD R9, R9, UR6, RZ ;  /* 0x0000000609097c24 */ /* 0x002fc6000f8e02ff */
[----:B--23--:R-:W-:-:S12]  /*00e0*/  UIADD3.X UR5, UPT, UPT, URZ, UR5, URZ, UP0, !UPT ;  /* 0x00000005ff057290 */ /* 0x00cfd800087fe4ff */
.L_x_2:
[----:B------:R-:W0:Y:S01]  /*00f0*/  LDCU UR6, c[0x0][0x388] ;  /* 0x00007100ff0677ac */ /* 0x000e220008000800 */
[----:B------:R-:W-:Y:S02]  /*0100*/  IADD3 R8, PT, PT, R0, 0x1, RZ ;  /* 0x0000000100087810 */ /* 0x000fe40007ffe0ff */
[----:B0-----:R-:W-:-:S04]  /*0110*/  MOV R21, UR6 ;  /* 0x0000000600157c02 */ /* 0x001fc80008000f00 */
[----:B------:R-:W-:-:S13]  /*0120*/  ISETP.GE.AND P0, PT, R8, R21, PT ;  /* 0x000000150800720c */ /* 0x000fda0003f06270 */
[----:B------:R-:W-:Y:S05]  /*0130*/  @P0 BRA `(.L_x_0) ;  /* 0x0000000000880947 */ /* 0x000fea0003800000 */
[----:B------:R-:W0:Y:S01]  /*0140*/  LDC.64 R4, c[0x0][0x380] ;  /* 0x0000e000ff047b82 */ /* 0x000e220000000a00 */
[----:B------:R-:W-:-:S07]  /*0150*/  IMAD.MOV.U32 R10, RZ, RZ, R0 ;  /* 0x000000ffff0a7224 */ /* 0x000fce00078e0000 */
[----:B------:R-:W1:Y:S01]  /*0160*/  LDC.64 R2, c[0x0][0x3a0] ;  /* 0x0000e800ff027b82 */ /* 0x000e620000000a00 */
[----:B0-----:R-:W-:-:S07]  /*0170*/  IMAD.WIDE R4, R0, 0x8, R4 ;  /* 0x0000000800047825 */ /* 0x001fce00078e0204 */
.L_x_1:
[----:B------:R-:W-:Y:S01]  /*0180*/  MOV R6, UR4 ;  /* 0x0000000400067c02 */ /* 0x000fe20008000f00 */
[----:B------:R-:W-:Y:S01]  /*0190*/  IMAD.U32 R7, RZ, RZ, UR5 ;  /* 0x00000005ff077e24 */ /* 0x000fe2000f8e00ff */
[----:B------:R-:W2:Y:S03]  /*01a0*/  LDG.E R19, desc[UR8][R4.64+0x4] ;  /* 0x0000040804137981 */ /* 0x000ea6000c1e1900 */
[----:B------:R-:W-:Y:S01]  /*01b0*/  IMAD.WIDE R6, R8, 0x8, R6 ;  /* 0x0000000808067825 */ /* 0x000fe200078e0206 */
[----:B------:R-:W3:Y:S04]  /*01c0*/  LDG.E R18, desc[UR8][R4.64] ;  /* 0x0000000804127981 */ /* 0x000ee8000c1e1900 */
[----:B------:R-:W2:Y:S04]  /*01d0*/  LDG.E R12, desc[UR8][R6.64] ;  /* 0x00000008060c7981 */ /* 0x000ea8000c1e1900 */
[----:B------:R-:W3:Y:S04]  /*01e0*/  LDG.E R11, desc[UR8][R6.64+-0x4] ;  /* 0xfffffc08060b7981 */ /* 0x000ee8000c1e1900 */
[----:B-1----:R-:W4:Y:S01]  /*01f0*/  LDG.E R13, desc[UR8][R2.64] ;  /* 0x00000008020d7981 */ /* 0x002f22000c1e1900 */
[----:B--2---:R-:W-:Y:S01]  /*0200*/  FADD R12, R19, -R12 ;  /* 0x8000000c130c7221 */ /* 0x004fe20000000000 */
[----:B---3--:R-:W-:-:S03]  /*0210*/  FADD R11, R18, -R11 ;  /* 0x8000000b120b7221 */ /* 0x008fc60000000000 */
[----:B------:R-:W-:-:S04]  /*0220*/  FMUL R12, R12, R12 ;  /* 0x0000000c0c0c7220 */ /* 0x000fc80000400000 */
[----:B------:R-:W-:-:S05]  /*0230*/  FFMA R20, R11, R11, R12 ;  /* 0x0000000b0b147223 */ /* 0x000fca000000000c */
[----:B----4-:R-:W-:-:S13]  /*0240*/  FSETP.GE.AND P0, PT, R20, R13, PT ;  /* 0x0000000d1400720b */ /* 0x010fda0003f06000 */
[----:B------:R-:W0:Y:S02]  /*0250*/  @!P0 LDC.64 R12, c[0x0][0x390] ;  /* 0x0000e400ff0c8b82 */ /* 0x000e240000000a00 */
[----:B0-----:R0:W-:Y:S04]  /*0260*/  @!P0 STG.E desc[UR8][R12.64], R18 ;  /* 0x000000120c008986 */ /* 0x0011e8000c101908 */
[----:B------:R0:W-:Y:S04]  /*0270*/  @!P0 STG.E desc[UR8][R12.64+0x4], R19 ;  /* 0x000004130c008986 */ /* 0x0001e8000c101908 */
[----:B------:R-:W2:Y:S04]  /*0280*/  @!P0 LDG.E R11, desc[UR8][R6.64+-0x4] ;  /* 0xfffffc08060b8981 */ /* 0x000ea8000c1e1900 */
[----:B------:R-:W3:Y:S01]  /*0290*/  @!P0 LDG.E R17, desc[UR8][R6.64] ;  /* 0x0000000806118981 */ /* 0x000ee2000c1e1900 */
[----:B------:R-:W2:Y:S01]  /*02a0*/  @!P0 LDC.64 R14, c[0x0][0x398] ;  /* 0x0000e600ff0e8b82 */ /* 0x000ea20000000a00 */
[----:B------:R-:W-:-:S02]  /*02b0*/  IADD3 R16, PT, PT, R10, 0x2, RZ ;  /* 0x000000020a107810 */ /* 0x000fc40007ffe0ff */
[----:B------:R-:W-:Y:S01]  /*02c0*/  MOV R21, UR7 ;  /* 0x0000000700157c02 */ /* 0x000fe20008000f00 */
[----:B------:R-:W-:Y:S05]  /*02d0*/  WARPSYNC.ALL ;  /* 0x0000000000007948 */ /* 0x000fea0003800000 */
[----:B------:R-:W-:Y:S01]  /*02e0*/  VIADD R10, R10, 0x1 ;  /* 0x000000010a0a7836 */ /* 0x000fe20000000000 */
[----:B------:R-:W-:Y:S01]  /*02f0*/  IADD3 R8, PT, PT, R8, 0x1, RZ ;  /* 0x0000000108087810 */ /* 0x000fe20007ffe0ff */
[----:B--2---:R0:W-:Y:S04]  /*0300*/  @!P0 STG.E desc[UR8][R14.64], R11 ;  /* 0x0000000b0e008986 */ /* 0x0041e8000c101908 */
[----:B---3--:R0:W-:Y:S04]  /*0310*/  @!P0 STG.E desc[UR8][R14.64+0x4], R17 ;  /* 0x000004110e008986 */ /* 0x0081e8000c101908 */
[----:B------:R0:W-:Y:S01]  /*0320*/  @!P0 STG.E desc[UR8][R2.64], R20 ;  /* 0x0000001402008986 */ /* 0x0001e2000c101908 */
[----:B------:R-:W-:Y:S01]  /*0330*/  BAR.SYNC.DEFER_BLOCKING 0x0 ;  /* 0x0000000000007b1d */ /* 0x000fe20000010000 */
[----:B------:R-:W-:-:S13]  /*0340*/  ISETP.GE.AND P0, PT, R16, R21, PT ;  /* 0x000000151000720c */ /* 0x000fda0003f06270 */
[----:B0-----:R-:W-:Y:S05]  /*0350*/  @!P0 BRA `(.L_x_1) ;  /* 0xfffffffc00888947 */ /* 0x001fea000383ffff */
.L_x_0:
[----:B------:R-:W-:-:S04]  /*0360*/  IADD3 R0, PT, PT, R9, R0, RZ ;  /* 0x0000000009007210 */ /* 0x000fc80007ffe0ff */
[----:B------:R-:W-:-:S13]  /*0370*/  ISETP.GE.AND P0, PT, R0, R21, PT ;  /* 0x000000150000720c */ /* 0x000fda0003f06270 */
[----:B------:R-:W-:Y:S05]  /*0380*/  @!P0 BRA `(.L_x_2) ;  /* 0xfffffffc00588947 */ /* 0x000fea000383ffff */
[----:B------:R-:W-:Y:S05]  /*0390*/  EXIT ;  /* 0x000000000000794d */ /* 0x000fea0003800000 */
.L_x_3:
[----:B------:R-:W-:-:S00]  /*03a0*/  BRA `(.L_x_3) ;  /* 0xfffffffc00fc7947 */ /* 0x000fc0000383ffff */
[----:B------:R-:W-:-:S00]  /*03b0*/  NOP ;  /* 0x0000000000007918 */ /* 0x000fc00000000000 */
        /* <DEDUP_REMOVED lines=12> */
.L_x_4:


//--------------------- .nv.shared.reserved.0     --------------------------
	.section	.nv.shared.reserved.0,"aw",@nobits
	.weak		__nv_reservedSMEM_offset_0_alias
	.size		__nv_reservedSMEM_offset_0_alias, 0, 64
	.other		__nv_reservedSMEM_offset_0_alias,@"STO_CUDA_RESERVED_SHARED STV_DEFAULT"
__nv_reservedSMEM_offset_0_alias:
	.zero		0
	.zero		64


//--------------------- .nv.constant0._Z16cuda_brute_forceP7point_tiS0_S0_Pf --------------------------
	.section	.nv.constant0._Z16cuda_brute_forceP7point_tiS0_S0_Pf,"a",@progbits
	.sectionflags	@""
	.align	4
.nv.constant0._Z16cuda_brute_forceP7point_tiS0_S0_Pf:
	.zero		936


//--------------------- SYMBOLS --------------------------

	.type		.nv.reservedSmem.offset0,@object
	.size		.nv.reservedSmem.offset0,0x4
